	.headerflags	@"EF_CUDA_TEXMODE_UNIFIED EF_CUDA_64BIT_ADDRESS EF_CUDA_ACCELERATORS EF_CUDA_SM90 EF_CUDA_VIRTUAL_SM(EF_CUDA_SM90)"
	.elftype	@"ET_EXEC"


//--------------------- .nv.info                  --------------------------
	.section	.nv.info,"",@"SHT_CUDA_INFO"
	.align	4


	//----- nvinfo : EIATTR_REGCOUNT
	.align		4
        /*0000*/ 	.byte	0x04, 0x2f
        /*0002*/ 	.short	(.L_1 - .L_0)
	.align		4
.L_0:
        /*0004*/ 	.word	index@(triton_poi_fused_avg_pool2d_70)
        /*0008*/ 	.word	0x00000014


	//----- nvinfo : EIATTR_MIN_STACK_SIZE
	.align		4
.L_1:
        /*000c*/ 	.byte	0x04, 0x12
        /*000e*/ 	.short	(.L_3 - .L_2)
	.align		4
.L_2:
        /*0010*/ 	.word	index@(triton_poi_fused_avg_pool2d_70)
        /*0014*/ 	.word	0x00000000


	//----- nvinfo : EIATTR_FRAME_SIZE
	.align		4
.L_3:
        /*0018*/ 	.byte	0x04, 0x11
        /*001a*/ 	.short	(.L_5 - .L_4)
	.align		4
.L_4:
        /*001c*/ 	.word	index@(triton_poi_fused_avg_pool2d_70)
        /*0020*/ 	.word	0x00000000


	//----- nvinfo : EIATTR_MIN_STACK_SIZE
	.align		4
.L_5:
        /*0024*/ 	.byte	0x04, 0x12
        /*0026*/ 	.short	(.L_7 - .L_6)
	.align		4
.L_6:
        /*0028*/ 	.word	index@(triton_poi_fused_avg_pool2d_70)
        /*002c*/ 	.word	0x00000000
.L_7:


//--------------------- .nv.info.triton_poi_fused_avg_pool2d_70 --------------------------
	.section	.nv.info.triton_poi_fused_avg_pool2d_70,"",@"SHT_CUDA_INFO"
	.sectionflags	@""
	.align	4


	//----- nvinfo : EIATTR_CUDA_API_VERSION
	.align		4
        /*0000*/ 	.byte	0x04, 0x37
        /*0002*/ 	.short	(.L_9 - .L_8)
.L_8:
        /*0004*/ 	.word	0x0000007c


	//----- nvinfo : EIATTR_KPARAM_INFO
	.align		4
.L_9:
        /*0008*/ 	.byte	0x04, 0x17
        /*000a*/ 	.short	(.L_11 - .L_10)
.L_10:
        /*000c*/ 	.word	0x00000000
        /*0010*/ 	.short	0x0002
        /*0012*/ 	.short	0x0010
        /*0014*/ 	.byte	0x00, 0xf0, 0x11, 0x00


	//----- nvinfo : EIATTR_KPARAM_INFO
	.align		4
.L_11:
        /*0018*/ 	.byte	0x04, 0x17
        /*001a*/ 	.short	(.L_13 - .L_12)
.L_12:
        /*001c*/ 	.word	0x00000000
        /*0020*/ 	.short	0x0001
        /*0022*/ 	.short	0x0008
        /*0024*/ 	.byte	0x00, 0xf4, 0x21, 0x00


	//----- nvinfo : EIATTR_KPARAM_INFO
	.align		4
.L_13:
        /*0028*/ 	.byte	0x04, 0x17
        /*002a*/ 	.short	(.L_15 - .L_14)
.L_14:
        /*002c*/ 	.word	0x00000000
        /*0030*/ 	.short	0x0000
        /*0032*/ 	.short	0x0000
        /*0034*/ 	.byte	0x00, 0xf4, 0x21, 0x00


	//----- nvinfo : EIATTR_SPARSE_MMA_MASK
	.align		4
.L_15:
        /*0038*/ 	.byte	0x03, 0x50
        /*003a*/ 	.short	0x0000


	//----- nvinfo : EIATTR_MAXREG_COUNT
	.align		4
        /*003c*/ 	.byte	0x03, 0x1b
        /*003e*/ 	.short	0x00ff


	//----- nvinfo : EIATTR_EXIT_INSTR_OFFSETS
	.align		4
        /*0040*/ 	.byte	0x04, 0x1c
        /*0042*/ 	.short	(.L_17 - .L_16)


	//   ....[0]....
.L_16:
        /*0044*/ 	.word	0x00000200


	//   ....[1]....
        /*0048*/ 	.word	0x00000230


	//----- nvinfo : EIATTR_REQNTID
	.align		4
.L_17:
        /*004c*/ 	.byte	0x04, 0x10
        /*004e*/ 	.short	(.L_19 - .L_18)
.L_18:
        /*0050*/ 	.word	0x00000080
        /*0054*/ 	.word	0x00000001
        /*0058*/ 	.word	0x00000001


	//----- nvinfo : EIATTR_CBANK_PARAM_SIZE
	.align		4
.L_19:
        /*005c*/ 	.byte	0x03, 0x19
        /*005e*/ 	.short	0x0014


	//----- nvinfo : EIATTR_PARAM_CBANK
	.align		4
        /*0060*/ 	.byte	0x04, 0x0a
        /*0062*/ 	.short	(.L_21 - .L_20)
	.align		4
.L_20:
        /*0064*/ 	.word	index@(.nv.constant0.triton_poi_fused_avg_pool2d_70)
        /*0068*/ 	.short	0x0210
        /*006a*/ 	.short	0x0014


	//----- nvinfo : EIATTR_SW_WAR
	.align		4
.L_21:
        /*006c*/ 	.byte	0x04, 0x36
        /*006e*/ 	.short	(.L_23 - .L_22)
.L_22:
        /*0070*/ 	.word	0x00000008
.L_23:


//--------------------- .nv.callgraph             --------------------------
	.section	.nv.callgraph,"",@"SHT_CUDA_CALLGRAPH"
	.align	4
	.sectionentsize	8
	.align		4
        /*0000*/ 	.word	0x00000000
	.align		4
        /*0004*/ 	.word	0xffffffff
	.align		4
        /*0008*/ 	.word	0x00000000
	.align		4
        /*000c*/ 	.word	0xfffffffe
	.align		4
        /*0010*/ 	.word	0x00000000
	.align		4
        /*0014*/ 	.word	0xfffffffd
	.align		4
        /*0018*/ 	.word	0x00000000
	.align		4
        /*001c*/ 	.word	0xfffffffc


//--------------------- .text.triton_poi_fused_avg_pool2d_70 --------------------------
	.section	.text.triton_poi_fused_avg_pool2d_70,"ax",@progbits
	.align	128
        .global         triton_poi_fused_avg_pool2d_70
        .type           triton_poi_fused_avg_pool2d_70,@function
        .size           triton_poi_fused_avg_pool2d_70,(.L_x_1 - triton_poi_fused_avg_pool2d_70)
        .other          triton_poi_fused_avg_pool2d_70,@"STO_CUDA_ENTRY STV_DEFAULT"
triton_poi_fused_avg_pool2d_70:
.text.triton_poi_fused_avg_pool2d_70:
[----:B------:R-:W0:Y:S02]  /*0000*/  LDC R1, c[0x0][0x28] ;  /* 0x00000a00ff017b82 */ /* 0x000e240000000800 */
[----:B------:R-:W1:Y:S01]  /*0010*/  S2R R0, SR_TID.X ;  /* 0x0000000000007919 */ /* 0x000e620000002100 */
[----:B------:R-:W2:Y:S01]  /*0020*/  LDC.64 R2, c[0x0][0x210] ;  /* 0x00008400ff027b82 */ /* 0x000ea20000000a00 */
[----:B------:R-:W-:Y:S01]  /*0030*/  CS2R R14, SRZ ;  /* 0x00000000000e7805 */ /* 0x000fe2000001ff00 */
[----:B------:R-:W-:Y:S01]  /*0040*/  ULDC.64 UR4, c[0x0][0x208] ;  /* 0x0000820000047ab9 */ /* 0x000fe20000000a00 */
[----:B------:R-:W3:Y:S01]  /*0050*/  S2R R13, SR_CTAID.X ;  /* 0x00000000000d7919 */ /* 0x000ee20000002500 */
[----:B-1----:R-:W-:-:S04]  /*0060*/  LOP3.LUT R0, R0, 0x7f, RZ, 0xc0, !PT ;  /* 0x0000007f00007812 */ /* 0x002fc800078ec0ff */
[----:B---3--:R-:W-:-:S04]  /*0070*/  LEA R13, R13, R0, 0x7 ;  /* 0x000000000d0d7211 */ /* 0x008fc800078e38ff */
[C---:B------:R-:W-:Y:S01]  /*0080*/  ISETP.GE.AND P0, PT, R13.reuse, 0x1080, PT ;  /* 0x000010800d00780c */ /* 0x040fe20003f06270 */
[----:B------:R-:W-:-:S05]  /*0090*/  IMAD.HI R0, R13, 0x3e0f83e1, RZ ;  /* 0x3e0f83e10d007827 */ /* 0x000fca00078e02ff */
[----:B------:R-:W-:-:S04]  /*00a0*/  SHF.R.U32.HI R5, RZ, 0x1f, R0 ;  /* 0x0000001fff057819 */ /* 0x000fc80000011600 */
[----:B------:R-:W-:-:S05]  /*00b0*/  LEA.HI.SX32 R0, R0, R5, 0x18 ;  /* 0x0000000500007211 */ /* 0x000fca00078fc2ff */
[----:B------:R-:W-:-:S04]  /*00c0*/  IMAD R5, R0, -0x420, R13 ;  /* 0xfffffbe000057824 */ /* 0x000fc800078e020d */
[----:B------:R-:W-:Y:S01]  /*00d0*/  IMAD R9, R0, 0x1080, R5 ;  /* 0x0000108000097824 */ /* 0x000fe200078e0205 */
[----:B------:R-:W-:-:S03]  /*00e0*/  HFMA2.MMA R0, -RZ, RZ, 0, 0 ;  /* 0x00000000ff007435 */ /* 0x000fc600000001ff */
[----:B--2---:R-:W-:Y:S01]  /*00f0*/  IMAD.WIDE R4, R9, 0x4, R2 ;  /* 0x0000000409047825 */ /* 0x004fe200078e0202 */
[----:B------:R-:W-:Y:S02]  /*0100*/  IADD3 R7, R9, 0x420, RZ ;  /* 0x0000042009077810 */ /* 0x000fe40007ffe0ff */
[----:B------:R-:W-:-:S03]  /*0110*/  IADD3 R11, R9, 0x840, RZ ;  /* 0x00000840090b7810 */ /* 0x000fc60007ffe0ff */
[--C-:B------:R-:W-:Y:S01]  /*0120*/  IMAD.WIDE R6, R7, 0x4, R2.reuse ;  /* 0x0000000407067825 */ /* 0x100fe200078e0202 */
[----:B------:R-:W-:Y:S01]  /*0130*/  IADD3 R17, R9, 0xc60, RZ ;  /* 0x00000c6009117810 */ /* 0x000fe20007ffe0ff */
[----:B------:R1:W2:Y:S01]  /*0140*/  @!P0 LDG.E R0, desc[UR4][R4.64] ;  /* 0x0000000404008981 */ /* 0x0002a2000c1e1900 */
[----:B------:R-:W-:Y:S01]  /*0150*/  MOV R12, RZ ;  /* 0x000000ff000c7202 */ /* 0x000fe20000000f00 */
[--C-:B------:R-:W-:Y:S02]  /*0160*/  IMAD.WIDE R8, R11, 0x4, R2.reuse ;  /* 0x000000040b087825 */ /* 0x100fe400078e0202 */
[----:B------:R-:W2:Y:S01]  /*0170*/  @!P0 LDG.E R15, desc[UR4][R6.64] ;  /* 0x00000004060f8981 */ /* 0x000ea2000c1e1900 */
[----:B------:R-:W1:Y:S01]  /*0180*/  LDC.64 R10, c[0x0][0x218] ;  /* 0x00008600ff0a7b82 */ /* 0x000e620000000a00 */
[----:B------:R-:W-:Y:S02]  /*0190*/  IMAD.WIDE R2, R17, 0x4, R2 ;  /* 0x0000000411027825 */ /* 0x000fe400078e0202 */
[----:B------:R-:W3:Y:S04]  /*01a0*/  @!P0 LDG.E R12, desc[UR4][R8.64] ;  /* 0x00000004080c8981 */ /* 0x000ee8000c1e1900 */
[----:B------:R-:W4:Y:S01]  /*01b0*/  @!P0 LDG.E R14, desc[UR4][R2.64] ;  /* 0x00000004020e8981 */ /* 0x000f22000c1e1900 */
[----:B-1----:R-:W-:-:S04]  /*01c0*/  IMAD.WIDE R4, R13, 0x4, R10 ;  /* 0x000000040d047825 */ /* 0x002fc800078e020a */
[----:B--2---:R-:W-:-:S04]  /*01d0*/  FADD R15, R15, R0 ;  /* 0x000000000f0f7221 */ /* 0x004fc80000000000 */
[----:B---3--:R-:W-:-:S04]  /*01e0*/  FADD R15, R15, R12 ;  /* 0x0000000c0f0f7221 */ /* 0x008fc80000000000 */
[----:B----4-:R-:W-:Y:S01]  /*01f0*/  FADD R14, R15, R14 ;  /* 0x0000000e0f0e7221 */ /* 0x010fe20000000000 */
[----:B------:R-:W-:Y:S06]  /*0200*/  @P0 EXIT ;  /* 0x000000000000094d */ /* 0x000fec0003800000 */
[----:B------:R-:W-:-:S05]  /*0210*/  FMUL R3, R14, 0.25 ;  /* 0x3e8000000e037820 */ /* 0x000fca0000400000 */
[----:B------:R-:W-:Y:S01]  /*0220*/  STG.E desc[UR4][R4.64], R3 ;  /* 0x0000000304007986 */ /* 0x000fe2000c101904 */
[----:B------:R-:W-:Y:S05]  /*0230*/  EXIT ;  /* 0x000000000000794d */ /* 0x000fea0003800000 */
.L_x_0:
[----:B------:R-:W-:-:S00]  /*0240*/  BRA `(.L_x_0) ;  /* 0xfffffffc00fc7947 */ /* 0x000fc0000383ffff */
[----:B------:R-:W-:-:S00]  /*0250*/  NOP ;  /* 0x0000000000007918 */ /* 0x000fc00000000000 */
        /* <DEDUP_REMOVED lines=10> */
.L_x_1:


//--------------------- .nv.constant0.triton_poi_fused_avg_pool2d_70 --------------------------
	.section	.nv.constant0.triton_poi_fused_avg_pool2d_70,"a",@progbits
	.sectionflags	@""
	.align	4
.nv.constant0.triton_poi_fused_avg_pool2d_70:
	.zero		548
